//
// Generated by NVIDIA NVVM Compiler
//
// Compiler Build ID: CL-36424714
// Cuda compilation tools, release 13.0, V13.0.88
// Based on NVVM 20.0.0
//

.version 9.0
.target sm_100
.address_size 64

	// .globl	_Z4scanPiS_i

.visible .entry _Z4scanPiS_i(
	.param .u64 .ptr .align 1 _Z4scanPiS_i_param_0,
	.param .u64 .ptr .align 1 _Z4scanPiS_i_param_1,
	.param .u32 _Z4scanPiS_i_param_2
)
{
	.reg .pred 	%p<10>;
	.reg .b32 	%r<42>;
	.reg .b64 	%rd<19>;

	ld.param.u64 	%rd6, [_Z4scanPiS_i_param_0];
	ld.param.u64 	%rd7, [_Z4scanPiS_i_param_1];
	ld.param.u32 	%r10, [_Z4scanPiS_i_param_2];
	cvta.to.global.u64 	%rd1, %rd7;
	mov.u32 	%r1, %ctaid.x;
	mov.u32 	%r13, %ntid.x;
	mov.u32 	%r2, %tid.x;
	mad.lo.s32 	%r3, %r1, %r13, %r2;
	// begin inline asm
	mov.u32 %r11, %envreg2;
	// end inline asm
	cvt.u64.u32 	%rd8, %r11;
	// begin inline asm
	mov.u32 %r12, %envreg1;
	// end inline asm
	cvt.u64.u32 	%rd9, %r12;
	shl.b64 	%rd10, %rd9, 32;
	or.b64  	%rd2, %rd10, %rd8;
	setp.lt.s32 	%p1, %r10, 2;
	@%p1 bra 	$L__BB0_13;
	cvta.to.global.u64 	%rd11, %rd6;
	mul.wide.s32 	%rd12, %r3, 4;
	add.s64 	%rd3, %rd11, %rd12;
	add.s64 	%rd4, %rd1, %rd12;
	add.s64 	%rd5, %rd2, 4;
	mov.u32 	%r15, %tid.y;
	add.s32 	%r16, %r2, %r15;
	mov.u32 	%r17, %tid.z;
	or.b32  	%r4, %r16, %r17;
	mov.u32 	%r18, %nctaid.x;
	mov.u32 	%r19, %nctaid.y;
	mul.lo.s32 	%r20, %r18, %r19;
	mov.u32 	%r21, %nctaid.z;
	mul.lo.s32 	%r22, %r20, %r21;
	mov.u32 	%r23, %ctaid.y;
	add.s32 	%r24, %r1, %r23;
	mov.u32 	%r25, %ctaid.z;
	neg.s32 	%r26, %r25;
	setp.eq.s32 	%p2, %r24, %r26;
	sub.s32 	%r27, -2147483647, %r22;
	selp.b32 	%r5, %r27, 1, %p2;
	mov.b32 	%r41, 1;
$L__BB0_2:
	setp.ne.s64 	%p3, %rd2, 0;
	ld.global.u32 	%r28, [%rd3];
	st.global.u32 	[%rd4], %r28;
	@%p3 bra 	$L__BB0_4;
	// begin inline asm
	trap;
	// end inline asm
$L__BB0_4:
	setp.ne.s32 	%p4, %r4, 0;
	barrier.sync 	0;
	@%p4 bra 	$L__BB0_7;
	// begin inline asm
	atom.add.release.gpu.u32 %r29,[%rd5],%r5;
	// end inline asm
$L__BB0_6:
	// begin inline asm
	ld.acquire.gpu.u32 %r31,[%rd5];
	// end inline asm
	xor.b32  	%r32, %r31, %r29;
	setp.gt.s32 	%p5, %r32, -1;
	@%p5 bra 	$L__BB0_6;
$L__BB0_7:
	setp.ne.s64 	%p6, %rd2, 0;
	barrier.sync 	0;
	sub.s32 	%r33, %r3, %r41;
	mul.wide.s32 	%rd15, %r33, 4;
	add.s64 	%rd16, %rd1, %rd15;
	ld.global.u32 	%r34, [%rd16];
	ld.global.u32 	%r35, [%rd3];
	add.s32 	%r36, %r35, %r34;
	st.global.u32 	[%rd3], %r36;
	@%p6 bra 	$L__BB0_9;
	// begin inline asm
	trap;
	// end inline asm
$L__BB0_9:
	setp.ne.s32 	%p7, %r4, 0;
	barrier.sync 	0;
	@%p7 bra 	$L__BB0_12;
	// begin inline asm
	atom.add.release.gpu.u32 %r37,[%rd5],%r5;
	// end inline asm
$L__BB0_11:
	// begin inline asm
	ld.acquire.gpu.u32 %r39,[%rd5];
	// end inline asm
	xor.b32  	%r40, %r39, %r37;
	setp.gt.s32 	%p8, %r40, -1;
	@%p8 bra 	$L__BB0_11;
$L__BB0_12:
	barrier.sync 	0;
	shl.b32 	%r41, %r41, 1;
	setp.lt.s32 	%p9, %r41, %r10;
	@%p9 bra 	$L__BB0_2;
$L__BB0_13:
	ret;

}
	// .globl	_Z11init_bucketPii
.visible .entry _Z11init_bucketPii(
	.param .u64 .ptr .align 1 _Z11init_bucketPii_param_0,
	.param .u32 _Z11init_bucketPii_param_1
)
{
	.reg .pred 	%p<2>;
	.reg .b32 	%r<7>;
	.reg .b64 	%rd<5>;

	ld.param.u64 	%rd1, [_Z11init_bucketPii_param_0];
	ld.param.u32 	%r2, [_Z11init_bucketPii_param_1];
	mov.u32 	%r3, %tid.x;
	mov.u32 	%r4, %ntid.x;
	mov.u32 	%r5, %ctaid.x;
	mad.lo.s32 	%r1, %r4, %r5, %r3;
	setp.ge.s32 	%p1, %r1, %r2;
	@%p1 bra 	$L__BB1_2;
	cvta.to.global.u64 	%rd2, %rd1;
	mul.wide.s32 	%rd3, %r1, 4;
	add.s64 	%rd4, %rd2, %rd3;
	mov.b32 	%r6, 0;
	st.global.u32 	[%rd4], %r6;
$L__BB1_2:
	ret;

}
	// .globl	_Z9count_keyPiS_i
.visible .entry _Z9count_keyPiS_i(
	.param .u64 .ptr .align 1 _Z9count_keyPiS_i_param_0,
	.param .u64 .ptr .align 1 _Z9count_keyPiS_i_param_1,
	.param .u32 _Z9count_keyPiS_i_param_2
)
{
	.reg .pred 	%p<2>;
	.reg .b32 	%r<8>;
	.reg .b64 	%rd<9>;

	ld.param.u64 	%rd1, [_Z9count_keyPiS_i_param_0];
	ld.param.u64 	%rd2, [_Z9count_keyPiS_i_param_1];
	ld.param.u32 	%r2, [_Z9count_keyPiS_i_param_2];
	mov.u32 	%r3, %tid.x;
	mov.u32 	%r4, %ntid.x;
	mov.u32 	%r5, %ctaid.x;
	mad.lo.s32 	%r1, %r4, %r5, %r3;
	setp.ge.s32 	%p1, %r1, %r2;
	@%p1 bra 	$L__BB2_2;
	cvta.to.global.u64 	%rd3, %rd1;
	cvta.to.global.u64 	%rd4, %rd2;
	mul.wide.s32 	%rd5, %r1, 4;
	add.s64 	%rd6, %rd3, %rd5;
	ld.global.u32 	%r6, [%rd6];
	mul.wide.s32 	%rd7, %r6, 4;
	add.s64 	%rd8, %rd4, %rd7;
	atom.global.add.u32 	%r7, [%rd8], 1;
$L__BB2_2:
	ret;

}
	// .globl	_Z9write_keyPiiiii
.visible .entry _Z9write_keyPiiiii(
	.param .u64 .ptr .align 1 _Z9write_keyPiiiii_param_0,
	.param .u32 _Z9write_keyPiiiii_param_1,
	.param .u32 _Z9write_keyPiiiii_param_2,
	.param .u32 _Z9write_keyPiiiii_param_3,
	.param .u32 _Z9write_keyPiiiii_param_4
)
{
	.reg .pred 	%p<5>;
	.reg .b32 	%r<9>;
	.reg .b64 	%rd<5>;

	ld.param.u64 	%rd1, [_Z9write_keyPiiiii_param_0];
	ld.param.u32 	%r2, [_Z9write_keyPiiiii_param_1];
	ld.param.u32 	%r3, [_Z9write_keyPiiiii_param_2];
	ld.param.u32 	%r4, [_Z9write_keyPiiiii_param_3];
	ld.param.u32 	%r5, [_Z9write_keyPiiiii_param_4];
	mov.u32 	%r6, %tid.x;
	mov.u32 	%r7, %ntid.x;
	mov.u32 	%r8, %ctaid.x;
	mad.lo.s32 	%r1, %r7, %r8, %r6;
	setp.ge.s32 	%p1, %r1, %r5;
	@%p1 bra 	$L__BB3_3;
	setp.gt.s32 	%p2, %r2, %r1;
	setp.ge.s32 	%p3, %r1, %r3;
	or.pred  	%p4, %p2, %p3;
	@%p4 bra 	$L__BB3_3;
	cvta.to.global.u64 	%rd2, %rd1;
	mul.wide.s32 	%rd3, %r1, 4;
	add.s64 	%rd4, %rd2, %rd3;
	st.global.u32 	[%rd4], %r4;
$L__BB3_3:
	ret;

}


// ===== COMPILED SASS (sm_100) =====

	.target	sm_100

	.elftype	@"ET_EXEC"


//--------------------- .note.nv.tkinfo           --------------------------
	.section	.note.nv.tkinfo,"",@"SHT_NOTE"
	.sectionflags	@"SHF_NOTE_NV_TKINFO"
	.tkinfo
        /*0018*/ 	.word	0x00000002
        /*0030*/ 	.string	""
        /*0030*/ 	.string	"ptxas"
        /*0030*/ 	.string	"Cuda compilation tools, release 13.0, V13.0.88"
        /*0030*/ 	.string	"Build cuda_13.0.r13.0/compiler.36424714_0"
        /*0030*/ 	.string	"-arch sm_100 -m 64 "



//--------------------- .note.nv.cuinfo           --------------------------
	.section	.note.nv.cuinfo,"",@"SHT_NOTE"
	.sectionflags	@"SHF_NOTE_NV_CUINFO"
        /*0018*/ 	.short	0x0002
        /*001a*/ 	.short	0x0064
        /*001c*/ 	.short	0x0082
	.zero		2


//--------------------- .nv.info                  --------------------------
	.section	.nv.info,"",@"SHT_CUDA_INFO"
	.align	4


	//----- nvinfo : EIATTR_REGCOUNT
	.align		4
        /*0000*/ 	.byte	0x04, 0x2f
        /*0002*/ 	.short	(.L_1 - .L_0)
	.align		4
.L_0:
        /*0004*/ 	.word	index@(_Z4scanPiS_i)
        /*0008*/ 	.word	0x00000012


	//----- nvinfo : EIATTR_FRAME_SIZE
	.align		4
.L_1:
        /*000c*/ 	.byte	0x04, 0x11
        /*000e*/ 	.short	(.L_3 - .L_2)
	.align		4
.L_2:
        /*0010*/ 	.word	index@(_Z4scanPiS_i)
        /*0014*/ 	.word	0x00000000


	//----- nvinfo : EIATTR_REGCOUNT
	.align		4
.L_3:
        /*0018*/ 	.byte	0x04, 0x2f
        /*001a*/ 	.short	(.L_5 - .L_4)
	.align		4
.L_4:
        /*001c*/ 	.word	index@(_Z11init_bucketPii)
        /*0020*/ 	.word	0x00000008


	//----- nvinfo : EIATTR_FRAME_SIZE
	.align		4
.L_5:
        /*0024*/ 	.byte	0x04, 0x11
        /*0026*/ 	.short	(.L_7 - .L_6)
	.align		4
.L_6:
        /*0028*/ 	.word	index@(_Z11init_bucketPii)
        /*002c*/ 	.word	0x00000000


	//----- nvinfo : EIATTR_REGCOUNT
	.align		4
.L_7:
        /*0030*/ 	.byte	0x04, 0x2f
        /*0032*/ 	.short	(.L_9 - .L_8)
	.align		4
.L_8:
        /*0034*/ 	.word	index@(_Z9count_keyPiS_i)
        /*0038*/ 	.word	0x0000000a


	//----- nvinfo : EIATTR_FRAME_SIZE
	.align		4
.L_9:
        /*003c*/ 	.byte	0x04, 0x11
        /*003e*/ 	.short	(.L_11 - .L_10)
	.align		4
.L_10:
        /*0040*/ 	.word	index@(_Z9count_keyPiS_i)
        /*0044*/ 	.word	0x00000000


	//----- nvinfo : EIATTR_REGCOUNT
	.align		4
.L_11:
        /*0048*/ 	.byte	0x04, 0x2f
        /*004a*/ 	.short	(.L_13 - .L_12)
	.align		4
.L_12:
        /*004c*/ 	.word	index@(_Z9write_keyPiiiii)
        /*0050*/ 	.word	0x0000000a


	//----- nvinfo : EIATTR_FRAME_SIZE
	.align		4
.L_13:
        /*0054*/ 	.byte	0x04, 0x11
        /*0056*/ 	.short	(.L_15 - .L_14)
	.align		4
.L_14:
        /*0058*/ 	.word	index@(_Z9write_keyPiiiii)
        /*005c*/ 	.word	0x00000000


	//----- nvinfo : EIATTR_MIN_STACK_SIZE
	.align		4
.L_15:
        /*0060*/ 	.byte	0x04, 0x12
        /*0062*/ 	.short	(.L_17 - .L_16)
	.align		4
.L_16:
        /*0064*/ 	.word	index@(_Z9write_keyPiiiii)
        /*0068*/ 	.word	0x00000000


	//----- nvinfo : EIATTR_MIN_STACK_SIZE
	.align		4
.L_17:
        /*006c*/ 	.byte	0x04, 0x12
        /*006e*/ 	.short	(.L_19 - .L_18)
	.align		4
.L_18:
        /*0070*/ 	.word	index@(_Z9count_keyPiS_i)
        /*0074*/ 	.word	0x00000000


	//----- nvinfo : EIATTR_MIN_STACK_SIZE
	.align		4
.L_19:
        /*0078*/ 	.byte	0x04, 0x12
        /*007a*/ 	.short	(.L_21 - .L_20)
	.align		4
.L_20:
        /*007c*/ 	.word	index@(_Z11init_bucketPii)
        /*0080*/ 	.word	0x00000000


	//----- nvinfo : EIATTR_MIN_STACK_SIZE
	.align		4
.L_21:
        /*0084*/ 	.byte	0x04, 0x12
        /*0086*/ 	.short	(.L_23 - .L_22)
	.align		4
.L_22:
        /*0088*/ 	.word	index@(_Z4scanPiS_i)
        /*008c*/ 	.word	0x00000000
.L_23:


//--------------------- .nv.compat                --------------------------
	.section	.nv.compat,"",@"SHT_CUDA_COMPAT_INFO"
	.align	4
        /*0000*/ 	.byte	0x02, 0x09, 0x00, 0x00, 0x02, 0x02, 0x01, 0x00, 0x02, 0x05, 0x05, 0x00, 0x03, 0x07, 0x01, 0x01
        /*0010*/ 	.byte	0x02, 0x03, 0x00, 0x00, 0x02, 0x06, 0x01, 0x00, 0x04, 0x0b, 0x08, 0x00, 0x09, 0x00, 0x00, 0x00
        /*0020*/ 	.byte	0x00, 0x00, 0x00, 0x00


//--------------------- .nv.info._Z9write_keyPiiiii --------------------------
	.section	.nv.info._Z9write_keyPiiiii,"",@"SHT_CUDA_INFO"
	.sectionflags	@""
	.align	4


	//----- nvinfo : EIATTR_CUDA_API_VERSION
	.align		4
        /*0000*/ 	.byte	0x04, 0x37
        /*0002*/ 	.short	(.L_25 - .L_24)
.L_24:
        /*0004*/ 	.word	0x00000082


	//----- nvinfo : EIATTR_KPARAM_INFO
	.align		4
.L_25:
        /*0008*/ 	.byte	0x04, 0x17
        /*000a*/ 	.short	(.L_27 - .L_26)
.L_26:
        /*000c*/ 	.word	0x00000000
        /*0010*/ 	.short	0x0004
        /*0012*/ 	.short	0x0014
        /*0014*/ 	.byte	0x00, 0xf0, 0x11, 0x00


	//----- nvinfo : EIATTR_KPARAM_INFO
	.align		4
.L_27:
        /*0018*/ 	.byte	0x04, 0x17
        /*001a*/ 	.short	(.L_29 - .L_28)
.L_28:
        /*001c*/ 	.word	0x00000000
        /*0020*/ 	.short	0x0003
        /*0022*/ 	.short	0x0010
        /*0024*/ 	.byte	0x00, 0xf0, 0x11, 0x00


	//----- nvinfo : EIATTR_KPARAM_INFO
	.align		4
.L_29:
        /*0028*/ 	.byte	0x04, 0x17
        /*002a*/ 	.short	(.L_31 - .L_30)
.L_30:
        /*002c*/ 	.word	0x00000000
        /*0030*/ 	.short	0x0002
        /*0032*/ 	.short	0x000c
        /*0034*/ 	.byte	0x00, 0xf0, 0x11, 0x00


	//----- nvinfo : EIATTR_KPARAM_INFO
	.align		4
.L_31:
        /*0038*/ 	.byte	0x04, 0x17
        /*003a*/ 	.short	(.L_33 - .L_32)
.L_32:
        /*003c*/ 	.word	0x00000000
        /*0040*/ 	.short	0x0001
        /*0042*/ 	.short	0x0008
        /*0044*/ 	.byte	0x00, 0xf0, 0x11, 0x00


	//----- nvinfo : EIATTR_KPARAM_INFO
	.align		4
.L_33:
        /*0048*/ 	.byte	0x04, 0x17
        /*004a*/ 	.short	(.L_35 - .L_34)
.L_34:
        /*004c*/ 	.word	0x00000000
        /*0050*/ 	.short	0x0000
        /*0052*/ 	.short	0x0000
        /*0054*/ 	.byte	0x00, 0xf5, 0x21, 0x00


	//----- nvinfo : EIATTR_SPARSE_MMA_MASK
	.align		4
.L_35:
        /*0058*/ 	.byte	0x03, 0x50
        /*005a*/ 	.short	0x0000


	//----- nvinfo : EIATTR_MAXREG_COUNT
	.align		4
        /*005c*/ 	.byte	0x03, 0x1b
        /*005e*/ 	.short	0x00ff


	//----- nvinfo : EIATTR_MERCURY_ISA_VERSION
	.align		4
        /*0060*/ 	.byte	0x03, 0x5f
        /*0062*/ 	.short	0x0101


	//----- nvinfo : EIATTR_VRC_CTA_INIT_COUNT
	.align		4
        /*0064*/ 	.byte	0x02, 0x4a
	.zero		1
	.zero		1


	//----- nvinfo : EIATTR_EXIT_INSTR_OFFSETS
	.align		4
        /*0068*/ 	.byte	0x04, 0x1c
        /*006a*/ 	.short	(.L_37 - .L_36)


	//   ....[0]....
.L_36:
        /*006c*/ 	.word	0x00000070


	//   ....[1]....
        /*0070*/ 	.word	0x000000b0


	//   ....[2]....
        /*0074*/ 	.word	0x00000110


	//----- nvinfo : EIATTR_CBANK_PARAM_SIZE
	.align		4
.L_37:
        /*0078*/ 	.byte	0x03, 0x19
        /*007a*/ 	.short	0x0018


	//----- nvinfo : EIATTR_PARAM_CBANK
	.align		4
        /*007c*/ 	.byte	0x04, 0x0a
        /*007e*/ 	.short	(.L_39 - .L_38)
	.align		4
.L_38:
        /*0080*/ 	.word	index@(.nv.constant0._Z9write_keyPiiiii)
        /*0084*/ 	.short	0x0380
        /*0086*/ 	.short	0x0018


	//----- nvinfo : EIATTR_SW_WAR
	.align		4
.L_39:
        /*0088*/ 	.byte	0x04, 0x36
        /*008a*/ 	.short	(.L_41 - .L_40)
.L_40:
        /*008c*/ 	.word	0x00000008
.L_41:


//--------------------- .nv.info._Z9count_keyPiS_i --------------------------
	.section	.nv.info._Z9count_keyPiS_i,"",@"SHT_CUDA_INFO"
	.sectionflags	@""
	.align	4


	//----- nvinfo : EIATTR_CUDA_API_VERSION
	.align		4
        /*0000*/ 	.byte	0x04, 0x37
        /*0002*/ 	.short	(.L_43 - .L_42)
.L_42:
        /*0004*/ 	.word	0x00000082


	//----- nvinfo : EIATTR_KPARAM_INFO
	.align		4
.L_43:
        /*0008*/ 	.byte	0x04, 0x17
        /*000a*/ 	.short	(.L_45 - .L_44)
.L_44:
        /*000c*/ 	.word	0x00000000
        /*0010*/ 	.short	0x0002
        /*0012*/ 	.short	0x0010
        /*0014*/ 	.byte	0x00, 0xf0, 0x11, 0x00


	//----- nvinfo : EIATTR_KPARAM_INFO
	.align		4
.L_45:
        /*0018*/ 	.byte	0x04, 0x17
        /*001a*/ 	.short	(.L_47 - .L_46)
.L_46:
        /*001c*/ 	.word	0x00000000
        /*0020*/ 	.short	0x0001
        /*0022*/ 	.short	0x0008
        /*0024*/ 	.byte	0x00, 0xf5, 0x21, 0x00


	//----- nvinfo : EIATTR_KPARAM_INFO
	.align		4
.L_47:
        /*0028*/ 	.byte	0x04, 0x17
        /*002a*/ 	.short	(.L_49 - .L_48)
.L_48:
        /*002c*/ 	.word	0x00000000
        /*0030*/ 	.short	0x0000
        /*0032*/ 	.short	0x0000
        /*0034*/ 	.byte	0x00, 0xf5, 0x21, 0x00


	//----- nvinfo : EIATTR_SPARSE_MMA_MASK
	.align		4
.L_49:
        /*0038*/ 	.byte	0x03, 0x50
        /*003a*/ 	.short	0x0000


	//----- nvinfo : EIATTR_MAXREG_COUNT
	.align		4
        /*003c*/ 	.byte	0x03, 0x1b
        /*003e*/ 	.short	0x00ff


	//----- nvinfo : EIATTR_MERCURY_ISA_VERSION
	.align		4
        /*0040*/ 	.byte	0x03, 0x5f
        /*0042*/ 	.short	0x0101


	//----- nvinfo : EIATTR_VRC_CTA_INIT_COUNT
	.align		4
        /*0044*/ 	.byte	0x02, 0x4a
	.zero		1
	.zero		1


	//----- nvinfo : EIATTR_EXIT_INSTR_OFFSETS
	.align		4
        /*0048*/ 	.byte	0x04, 0x1c
        /*004a*/ 	.short	(.L_51 - .L_50)


	//   ....[0]....
.L_50:
        /*004c*/ 	.word	0x00000070


	//   ....[1]....
        /*0050*/ 	.word	0x00000100


	//----- nvinfo : EIATTR_CBANK_PARAM_SIZE
	.align		4
.L_51:
        /*0054*/ 	.byte	0x03, 0x19
        /*0056*/ 	.short	0x0014


	//----- nvinfo : EIATTR_PARAM_CBANK
	.align		4
        /*0058*/ 	.byte	0x04, 0x0a
        /*005a*/ 	.short	(.L_53 - .L_52)
	.align		4
.L_52:
        /*005c*/ 	.word	index@(.nv.constant0._Z9count_keyPiS_i)
        /*0060*/ 	.short	0x0380
        /*0062*/ 	.short	0x0014


	//----- nvinfo : EIATTR_SW_WAR
	.align		4
.L_53:
        /*0064*/ 	.byte	0x04, 0x36
        /*0066*/ 	.short	(.L_55 - .L_54)
.L_54:
        /*0068*/ 	.word	0x00000008
.L_55:


//--------------------- .nv.info._Z11init_bucketPii --------------------------
	.section	.nv.info._Z11init_bucketPii,"",@"SHT_CUDA_INFO"
	.sectionflags	@""
	.align	4


	//----- nvinfo : EIATTR_CUDA_API_VERSION
	.align		4
        /*0000*/ 	.byte	0x04, 0x37
        /*0002*/ 	.short	(.L_57 - .L_56)
.L_56:
        /*0004*/ 	.word	0x00000082


	//----- nvinfo : EIATTR_KPARAM_INFO
	.align		4
.L_57:
        /*0008*/ 	.byte	0x04, 0x17
        /*000a*/ 	.short	(.L_59 - .L_58)
.L_58:
        /*000c*/ 	.word	0x00000000
        /*0010*/ 	.short	0x0001
        /*0012*/ 	.short	0x0008
        /*0014*/ 	.byte	0x00, 0xf0, 0x11, 0x00


	//----- nvinfo : EIATTR_KPARAM_INFO
	.align		4
.L_59:
        /*0018*/ 	.byte	0x04, 0x17
        /*001a*/ 	.short	(.L_61 - .L_60)
.L_60:
        /*001c*/ 	.word	0x00000000
        /*0020*/ 	.short	0x0000
        /*0022*/ 	.short	0x0000
        /*0024*/ 	.byte	0x00, 0xf5, 0x21, 0x00


	//----- nvinfo : EIATTR_SPARSE_MMA_MASK
	.align		4
.L_61:
        /*0028*/ 	.byte	0x03, 0x50
        /*002a*/ 	.short	0x0000


	//----- nvinfo : EIATTR_MAXREG_COUNT
	.align		4
        /*002c*/ 	.byte	0x03, 0x1b
        /*002e*/ 	.short	0x00ff


	//----- nvinfo : EIATTR_MERCURY_ISA_VERSION
	.align		4
        /*0030*/ 	.byte	0x03, 0x5f
        /*0032*/ 	.short	0x0101


	//----- nvinfo : EIATTR_VRC_CTA_INIT_COUNT
	.align		4
        /*0034*/ 	.byte	0x02, 0x4a
	.zero		1
	.zero		1


	//----- nvinfo : EIATTR_EXIT_INSTR_OFFSETS
	.align		4
        /*0038*/ 	.byte	0x04, 0x1c
        /*003a*/ 	.short	(.L_63 - .L_62)


	//   ....[0]....
.L_62:
        /*003c*/ 	.word	0x00000070


	//   ....[1]....
        /*0040*/ 	.word	0x000000c0


	//----- nvinfo : EIATTR_CBANK_PARAM_SIZE
	.align		4
.L_63:
        /*0044*/ 	.byte	0x03, 0x19
        /*0046*/ 	.short	0x000c


	//----- nvinfo : EIATTR_PARAM_CBANK
	.align		4
        /*0048*/ 	.byte	0x04, 0x0a
        /*004a*/ 	.short	(.L_65 - .L_64)
	.align		4
.L_64:
        /*004c*/ 	.word	index@(.nv.constant0._Z11init_bucketPii)
        /*0050*/ 	.short	0x0380
        /*0052*/ 	.short	0x000c


	//----- nvinfo : EIATTR_SW_WAR
	.align		4
.L_65:
        /*0054*/ 	.byte	0x04, 0x36
        /*0056*/ 	.short	(.L_67 - .L_66)
.L_66:
        /*0058*/ 	.word	0x00000008
.L_67:


//--------------------- .nv.info._Z4scanPiS_i     --------------------------
	.section	.nv.info._Z4scanPiS_i,"",@"SHT_CUDA_INFO"
	.sectionflags	@""
	.align	4


	//----- nvinfo : EIATTR_CUDA_API_VERSION
	.align		4
        /*0000*/ 	.byte	0x04, 0x37
        /*0002*/ 	.short	(.L_69 - .L_68)
.L_68:
        /*0004*/ 	.word	0x00000082


	//----- nvinfo : EIATTR_KPARAM_INFO
	.align		4
.L_69:
        /*0008*/ 	.byte	0x04, 0x17
        /*000a*/ 	.short	(.L_71 - .L_70)
.L_70:
        /*000c*/ 	.word	0x00000000
        /*0010*/ 	.short	0x0002
        /*0012*/ 	.short	0x0010
        /*0014*/ 	.byte	0x00, 0xf0, 0x11, 0x00


	//----- nvinfo : EIATTR_KPARAM_INFO
	.align		4
.L_71:
        /*0018*/ 	.byte	0x04, 0x17
        /*001a*/ 	.short	(.L_73 - .L_72)
.L_72:
        /*001c*/ 	.word	0x00000000
        /*0020*/ 	.short	0x0001
        /*0022*/ 	.short	0x0008
        /*0024*/ 	.byte	0x00, 0xf5, 0x21, 0x00


	//----- nvinfo : EIATTR_KPARAM_INFO
	.align		4
.L_73:
        /*0028*/ 	.byte	0x04, 0x17
        /*002a*/ 	.short	(.L_75 - .L_74)
.L_74:
        /*002c*/ 	.word	0x00000000
        /*0030*/ 	.short	0x0000
        /*0032*/ 	.short	0x0000
        /*0034*/ 	.byte	0x00, 0xf5, 0x21, 0x00


	//----- nvinfo : EIATTR_SPARSE_MMA_MASK
	.align		4
.L_75:
        /*0038*/ 	.byte	0x03, 0x50
        /*003a*/ 	.short	0x0000


	//----- nvinfo : EIATTR_MAXREG_COUNT
	.align		4
        /*003c*/ 	.byte	0x03, 0x1b
        /*003e*/ 	.short	0x00ff


	//----- nvinfo : EIATTR_NUM_BARRIERS
	.align		4
        /*0040*/ 	.byte	0x02, 0x4c
        /*0042*/ 	.byte	0x01
	.zero		1


	//----- nvinfo : EIATTR_MERCURY_ISA_VERSION
	.align		4
        /*0044*/ 	.byte	0x03, 0x5f
        /*0046*/ 	.short	0x0101


	//----- nvinfo : EIATTR_INT_WARP_WIDE_INSTR_OFFSETS
	.align		4
        /*0048*/ 	.byte	0x04, 0x31
        /*004a*/ 	.short	(.L_77 - .L_76)


	//   ....[0]....
.L_76:
        /*004c*/ 	.word	0x00000350


	//   ....[1]....
        /*0050*/ 	.word	0x00000410


	//   ....[2]....
        /*0054*/ 	.word	0x00000580


	//   ....[3]....
        /*0058*/ 	.word	0x00000640


	//----- nvinfo : EIATTR_COOP_GROUP_MASK_REGIDS
	.align		4
.L_77:
        /*005c*/ 	.byte	0x04, 0x29
        /*005e*/ 	.short	(.L_79 - .L_78)


	//   ....[0]....
.L_78:
        /*0060*/ 	.word	0xffffffff


	//   ....[1]....
        /*0064*/ 	.word	0xffffffff


	//   ....[2]....
        /*0068*/ 	.word	0xffffffff


	//   ....[3]....
        /*006c*/ 	.word	0xffffffff


	//   ....[4]....
        /*0070*/ 	.word	0x0500000c


	//   ....[5]....
        /*0074*/ 	.word	0x0500000c


	//   ....[6]....
        /*0078*/ 	.word	0x0500000c


	//   ....[7]....
        /*007c*/ 	.word	0x0500000c


	//----- nvinfo : EIATTR_COOP_GROUP_INSTR_OFFSETS
	.align		4
.L_79:
        /*0080*/ 	.byte	0x04, 0x28
        /*0082*/ 	.short	(.L_81 - .L_80)


	//   ....[0]....
.L_80:
        /*0084*/ 	.word	0x00000310


	//   ....[1]....
        /*0088*/ 	.word	0x000004f0


	//   ....[2]....
        /*008c*/ 	.word	0x00000540


	//   ....[3]....
        /*0090*/ 	.word	0x000006f0


	//   ....[4]....
        /*0094*/ 	.word	0x000007c0


	//   ....[5]....
        /*0098*/ 	.word	0x000008a0


	//   ....[6]....
        /*009c*/ 	.word	0x00000970


	//   ....[7]....
        /*00a0*/ 	.word	0x00000a10


	//----- nvinfo : EIATTR_VRC_CTA_INIT_COUNT
	.align		4
.L_81:
        /*00a4*/ 	.byte	0x02, 0x4a
	.zero		1
	.zero		1


	//----- nvinfo : EIATTR_EXIT_INSTR_OFFSETS
	.align		4
        /*00a8*/ 	.byte	0x04, 0x1c
        /*00aa*/ 	.short	(.L_83 - .L_82)


	//   ....[0]....
.L_82:
        /*00ac*/ 	.word	0x00000030


	//   ....[1]....
        /*00b0*/ 	.word	0x00000740


	//----- nvinfo : EIATTR_CRS_STACK_SIZE
	.align		4
.L_83:
        /*00b4*/ 	.byte	0x04, 0x1e
        /*00b6*/ 	.short	(.L_85 - .L_84)
.L_84:
        /*00b8*/ 	.word	0x00000000


	//----- nvinfo : EIATTR_CBANK_PARAM_SIZE
	.align		4
.L_85:
        /*00bc*/ 	.byte	0x03, 0x19
        /*00be*/ 	.short	0x0014


	//----- nvinfo : EIATTR_PARAM_CBANK
	.align		4
        /*00c0*/ 	.byte	0x04, 0x0a
        /*00c2*/ 	.short	(.L_87 - .L_86)
	.align		4
.L_86:
        /*00c4*/ 	.word	index@(.nv.constant0._Z4scanPiS_i)
        /*00c8*/ 	.short	0x0380
        /*00ca*/ 	.short	0x0014


	//----- nvinfo : EIATTR_SW_WAR
	.align		4
.L_87:
        /*00cc*/ 	.byte	0x04, 0x36
        /*00ce*/ 	.short	(.L_89 - .L_88)
.L_88:
        /*00d0*/ 	.word	0x00000008
.L_89:


//--------------------- .nv.callgraph             --------------------------
	.section	.nv.callgraph,"",@"SHT_CUDA_CALLGRAPH"
	.align	4
	.sectionentsize	8
	.align		4
        /*0000*/ 	.word	0x00000000
	.align		4
        /*0004*/ 	.word	0xffffffff
	.align		4
        /*0008*/ 	.word	0x00000000
	.align		4
        /*000c*/ 	.word	0xfffffffe
	.align		4
        /*0010*/ 	.word	0x00000000
	.align		4
        /*0014*/ 	.word	0xfffffffd
	.align		4
        /*0018*/ 	.word	0x00000000
	.align		4
        /*001c*/ 	.word	0xfffffffc


//--------------------- .text._Z9write_keyPiiiii  --------------------------
	.section	.text._Z9write_keyPiiiii,"ax",@progbits
	.align	128
        .global         _Z9write_keyPiiiii
        .type           _Z9write_keyPiiiii,@function
        .size           _Z9write_keyPiiiii,(.L_x_25 - _Z9write_keyPiiiii)
        .other          _Z9write_keyPiiiii,@"STO_CUDA_ENTRY STV_DEFAULT"
_Z9write_keyPiiiii:
.text._Z9write_keyPiiiii:
[----:B------:R-:W-:Y:S01]  /*0000*/  LDC R1, c[0x0][0x37c] ;  /* 0x0000df00ff017b82 */ /* 0x000fe20000000800 */
[----:B------:R-:W0:Y:S01]  /*0010*/  S2R R5, SR_TID.X ;  /* 0x0000000000057919 */ /* 0x000e220000002100 */
[----:B------:R-:W0:Y:S01]  /*0020*/  LDCU UR4, c[0x0][0x360] ;  /* 0x00006c00ff0477ac */ /* 0x000e220008000800 */
[----:B------:R-:W0:Y:S01]  /*0030*/  S2R R0, SR_CTAID.X ;  /* 0x0000000000007919 */ /* 0x000e220000002500 */
[----:B------:R-:W1:Y:S01]  /*0040*/  LDCU UR5, c[0x0][0x394] ;  /* 0x00007280ff0577ac */ /* 0x000e620008000800 */
[----:B0-----:R-:W-:-:S05]  /*0050*/  IMAD R5, R0, UR4, R5 ;  /* 0x0000000400057c24 */ /* 0x001fca000f8e0205 */
[----:B-1----:R-:W-:-:S13]  /*0060*/  ISETP.GE.AND P0, PT, R5, UR5, PT ;  /* 0x0000000505007c0c */ /* 0x002fda000bf06270 */
[----:B------:R-:W-:Y:S05]  /*0070*/  @P0 EXIT ;  /* 0x000000000000094d */ /* 0x000fea0003800000 */
[----:B------:R-:W0:Y:S02]  /*0080*/  LDCU.64 UR4, c[0x0][0x388] ;  /* 0x00007100ff0477ac */ /* 0x000e240008000a00 */
[----:B0-----:R-:W-:-:S04]  /*0090*/  ISETP.GE.AND P0, PT, R5, UR5, PT ;  /* 0x0000000505007c0c */ /* 0x001fc8000bf06270 */
[----:B------:R-:W-:-:S13]  /*00a0*/  ISETP.LT.OR P0, PT, R5, UR4, P0 ;  /* 0x0000000405007c0c */ /* 0x000fda0008701670 */
[----:B------:R-:W-:Y:S05]  /*00b0*/  @P0 EXIT ;  /* 0x000000000000094d */ /* 0x000fea0003800000 */
[----:B------:R-:W0:Y:S01]  /*00c0*/  LDC.64 R2, c[0x0][0x380] ;  /* 0x0000e000ff027b82 */ /* 0x000e220000000a00 */
[----:B------:R-:W1:Y:S07]  /*00d0*/  LDCU.64 UR4, c[0x0][0x358] ;  /* 0x00006b00ff0477ac */ /* 0x000e6e0008000a00 */
[----:B------:R-:W1:Y:S01]  /*00e0*/  LDC R7, c[0x0][0x390] ;  /* 0x0000e400ff077b82 */ /* 0x000e620000000800 */
[----:B0-----:R-:W-:-:S05]  /*00f0*/  IMAD.WIDE R2, R5, 0x4, R2 ;  /* 0x0000000405027825 */ /* 0x001fca00078e0202 */
[----:B-1----:R-:W-:Y:S01]  /*0100*/  STG.E desc[UR4][R2.64], R7 ;  /* 0x0000000702007986 */ /* 0x002fe2000c101904 */
[----:B------:R-:W-:Y:S05]  /*0110*/  EXIT ;  /* 0x000000000000794d */ /* 0x000fea0003800000 */
.L_x_0:
[----:B------:R-:W-:-:S00]  /*0120*/  BRA `(.L_x_0) ;  /* 0xfffffffc00fc7947 */ /* 0x000fc0000383ffff */
[----:B------:R-:W-:-:S00]  /*0130*/  NOP ;  /* 0x0000000000007918 */ /* 0x000fc00000000000 */
        /* <DEDUP_REMOVED lines=12> */
.L_x_25:


//--------------------- .text._Z9count_keyPiS_i   --------------------------
	.section	.text._Z9count_keyPiS_i,"ax",@progbits
	.align	128
        .global         _Z9count_keyPiS_i
        .type           _Z9count_keyPiS_i,@function
        .size           _Z9count_keyPiS_i,(.L_x_26 - _Z9count_keyPiS_i)
        .other          _Z9count_keyPiS_i,@"STO_CUDA_ENTRY STV_DEFAULT"
_Z9count_keyPiS_i:
.text._Z9count_keyPiS_i:
        /* <DEDUP_REMOVED lines=8> */
[----:B------:R-:W0:Y:S01]  /*0080*/  LDC.64 R2, c[0x0][0x380] ;  /* 0x0000e000ff027b82 */ /* 0x000e220000000a00 */
[----:B------:R-:W1:Y:S01]  /*0090*/  LDCU.64 UR4, c[0x0][0x358] ;  /* 0x00006b00ff0477ac */ /* 0x000e620008000a00 */
[----:B0-----:R-:W-:-:S06]  /*00a0*/  IMAD.WIDE R2, R5, 0x4, R2 ;  /* 0x0000000405027825 */ /* 0x001fcc00078e0202 */
[----:B------:R-:W0:Y:S01]  /*00b0*/  LDC.64 R4, c[0x0][0x388] ;  /* 0x0000e200ff047b82 */ /* 0x000e220000000a00 */
[----:B-1----:R-:W0:Y:S01]  /*00c0*/  LDG.E R3, desc[UR4][R2.64] ;  /* 0x0000000402037981 */ /* 0x002e22000c1e1900 */
[----:B------:R-:W-:Y:S02]  /*00d0*/  HFMA2 R7, -RZ, RZ, 0, 5.9604644775390625e-08 ;  /* 0x00000001ff077431 */ /* 0x000fe400000001ff */
[----:B0-----:R-:W-:-:S05]  /*00e0*/  IMAD.WIDE R4, R3, 0x4, R4 ;  /* 0x0000000403047825 */ /* 0x001fca00078e0204 */
[----:B------:R-:W-:Y:S01]  /*00f0*/  REDG.E.ADD.STRONG.GPU desc[UR4][R4.64], R7 ;  /* 0x000000070400798e */ /* 0x000fe2000c12e104 */
[----:B------:R-:W-:Y:S05]  /*0100*/  EXIT ;  /* 0x000000000000794d */ /* 0x000fea0003800000 */
.L_x_1:
        /* <DEDUP_REMOVED lines=15> */
.L_x_26:


//--------------------- .text._Z11init_bucketPii  --------------------------
	.section	.text._Z11init_bucketPii,"ax",@progbits
	.align	128
        .global         _Z11init_bucketPii
        .type           _Z11init_bucketPii,@function
        .size           _Z11init_bucketPii,(.L_x_27 - _Z11init_bucketPii)
        .other          _Z11init_bucketPii,@"STO_CUDA_ENTRY STV_DEFAULT"
_Z11init_bucketPii:
.text._Z11init_bucketPii:
        /* <DEDUP_REMOVED lines=10> */
[----:B0-----:R-:W-:-:S05]  /*00a0*/  IMAD.WIDE R2, R5, 0x4, R2 ;  /* 0x0000000405027825 */ /* 0x001fca00078e0202 */
[----:B-1----:R-:W-:Y:S01]  /*00b0*/  STG.E desc[UR4][R2.64], RZ ;  /* 0x000000ff02007986 */ /* 0x002fe2000c101904 */
[----:B------:R-:W-:Y:S05]  /*00c0*/  EXIT ;  /* 0x000000000000794d */ /* 0x000fea0003800000 */
.L_x_2:
        /* <DEDUP_REMOVED lines=11> */
.L_x_27:


//--------------------- .text._Z4scanPiS_i        --------------------------
	.section	.text._Z4scanPiS_i,"ax",@progbits
	.align	128
        .global         _Z4scanPiS_i
        .type           _Z4scanPiS_i,@function
        .size           _Z4scanPiS_i,(.L_x_28 - _Z4scanPiS_i)
        .other          _Z4scanPiS_i,@"STO_CUDA_ENTRY STV_DEFAULT"
_Z4scanPiS_i:
.text._Z4scanPiS_i:
[----:B------:R-:W-:Y:S08]  /*0000*/  LDC R1, c[0x0][0x37c] ;  /* 0x0000df00ff017b82 */ /* 0x000ff00000000800 */
[----:B------:R-:W0:Y:S02]  /*0010*/  LDC R0, c[0x0][0x390] ;  /* 0x0000e400ff007b82 */ /* 0x000e240000000800 */
[----:B0-----:R-:W-:-:S13]  /*0020*/  ISETP.GE.AND P0, PT, R0, 0x2, PT ;  /* 0x000000020000780c */ /* 0x001fda0003f06270 */
[----:B------:R-:W-:Y:S05]  /*0030*/  @!P0 EXIT ;  /* 0x000000000000894d */ /* 0x000fea0003800000 */
[----:B------:R-:W0:Y:S01]  /*0040*/  S2R R2, SR_CTAID.X ;  /* 0x0000000000027919 */ /* 0x000e220000002500 */
[----:B------:R-:W1:Y:S01]  /*0050*/  LDCU UR7, c[0x0][0x360] ;  /* 0x00006c00ff0777ac */ /* 0x000e620008000800 */
[----:B------:R-:W2:Y:S01]  /*0060*/  LDC.64 R4, c[0x0][0x380] ;  /* 0x0000e000ff047b82 */ /* 0x000ea20000000a00 */
[----:B------:R-:W0:Y:S01]  /*0070*/  S2R R7, SR_CTAID.Y ;  /* 0x0000000000077919 */ /* 0x000e220000002600 */
[----:B------:R-:W3:Y:S01]  /*0080*/  LDCU UR4, c[0x0][0x370] ;  /* 0x00006e00ff0477ac */ /* 0x000ee20008000800 */
[----:B------:R-:W4:Y:S01]  /*0090*/  S2R R6, SR_CTAID.Z ;  /* 0x0000000000067919 */ /* 0x000f220000002700 */
[----:B------:R-:W5:Y:S01]  /*00a0*/  LDCU UR5, c[0x0][0x374] ;  /* 0x00006e80ff0577ac */ /* 0x000f620008000800 */
[----:B------:R-:W1:Y:S01]  /*00b0*/  S2R R3, SR_TID.X ;  /* 0x0000000000037919 */ /* 0x000e620000002100 */
[----:B------:R-:W5:Y:S01]  /*00c0*/  LDCU UR6, c[0x0][0x378] ;  /* 0x00006f00ff0677ac */ /* 0x000f620008000800 */
[----:B------:R-:W1:Y:S01]  /*00d0*/  S2R R8, SR_TID.Y ;  /* 0x0000000000087919 */ /* 0x000e620000002200 */
[----:B------:R-:W-:-:S05]  /*00e0*/  CS2R.32 R11, SR_CgaSize ;  /* 0x00000000000b7805 */ /* 0x000fca0000008a00 */
[----:B------:R-:W-:-:S05]  /*00f0*/  IMAD R11, R11, -0xa0, RZ ;  /* 0xffffff600b0b7824 */ /* 0x000fca00078e02ff */
[----:B------:R-:W-:-:S14]  /*0100*/  R2UR UR8, R11 ;  /* 0x000000000b0872ca */ /* 0x000fdc00000e0000 */
[----:B------:R-:W2:Y:S01]  /*0110*/  LDCU UR8, c[0x0][UR8+0x258] ;  /* 0x00004b00080877ac */ /* 0x000ea20008000800 */
[----:B------:R-:W2:Y:S01]  /*0120*/  S2R R9, SR_TID.Z ;  /* 0x0000000000097919 */ /* 0x000ea20000002300 */
[----:B------:R-:W-:-:S05]  /*0130*/  CS2R.32 R11, SR_CgaSize ;  /* 0x00000000000b7805 */ /* 0x000fca0000008a00 */
[----:B------:R-:W-:-:S05]  /*0140*/  IMAD R11, R11, -0xa0, RZ ;  /* 0xffffff600b0b7824 */ /* 0x000fca00078e02ff */
[----:B------:R-:W-:-:S14]  /*0150*/  R2UR UR9, R11 ;  /* 0x000000000b0972ca */ /* 0x000fdc00000e0000 */
[----:B------:R-:W2:Y:S01]  /*0160*/  LDCU UR9, c[0x0][UR9+0x254] ;  /* 0x00004a80090977ac */ /* 0x000ea20008000800 */
[----:B---3--:R-:W-:Y:S01]  /*0170*/  UIADD3 UR4, UPT, UPT, URZ, -UR4, URZ ;  /* 0x80000004ff047290 */ /* 0x008fe2000fffe0ff */
[----:B------:R-:W3:Y:S03]  /*0180*/  LDCU.64 UR10, c[0x0][0x358] ;  /* 0x00006b00ff0a77ac */ /* 0x000ee60008000a00 */
[----:B-----5:R-:W-:-:S04]  /*0190*/  UIMAD UR4, UR4, UR5, URZ ;  /* 0x00000005040472a4 */ /* 0x020fc8000f8e02ff */
[----:B------:R-:W-:Y:S01]  /*01a0*/  UIMAD UR4, UR6, UR4, -0x7fffffff ;  /* 0x80000001060474a4 */ /* 0x000fe2000f8e0204 */
[----:B0-----:R-:W-:Y:S02]  /*01b0*/  IMAD.IADD R0, R2, 0x1, R7 ;  /* 0x0000000102007824 */ /* 0x001fe400078e0207 */
[----:B----4-:R-:W-:Y:S02]  /*01c0*/  IMAD.MOV R11, RZ, RZ, -R6 ;  /* 0x000000ffff0b7224 */ /* 0x010fe400078e0a06 */
[----:B------:R-:W0:Y:S03]  /*01d0*/  LDC.64 R6, c[0x0][0x388] ;  /* 0x0000e200ff067b82 */ /* 0x000e260000000a00 */
[----:B------:R-:W-:Y:S01]  /*01e0*/  ISETP.NE.AND P0, PT, R0, R11, PT ;  /* 0x0000000b0000720c */ /* 0x000fe20003f05270 */
[----:B-1----:R-:W-:Y:S02]  /*01f0*/  IMAD R0, R2, UR7, R3 ;  /* 0x0000000702007c24 */ /* 0x002fe4000f8e0203 */
[----:B------:R-:W-:-:S02]  /*0200*/  IMAD.IADD R8, R3, 0x1, R8 ;  /* 0x0000000103087824 */ /* 0x000fc400078e0208 */
[----:B--2---:R-:W-:Y:S02]  /*0210*/  IMAD.U32 R2, RZ, RZ, UR8 ;  /* 0x00000008ff027e24 */ /* 0x004fe4000f8e00ff */
[----:B------:R-:W-:Y:S01]  /*0220*/  IMAD.U32 R3, RZ, RZ, UR9 ;  /* 0x00000009ff037e24 */ /* 0x000fe2000f8e00ff */
[----:B------:R-:W-:Y:S01]  /*0230*/  LOP3.LUT R8, R8, R9, RZ, 0xfc, !PT ;  /* 0x0000000908087212 */ /* 0x000fe200078efcff */
[----:B------:R-:W-:Y:S02]  /*0240*/  HFMA2 R9, -RZ, RZ, 0, 5.9604644775390625e-08 ;  /* 0x00000001ff097431 */ /* 0x000fe400000001ff */
[C---:B------:R-:W-:Y:S02]  /*0250*/  IMAD.WIDE R4, R0.reuse, 0x4, R4 ;  /* 0x0000000400047825 */ /* 0x040fe400078e0204 */
[----:B------:R-:W-:Y:S01]  /*0260*/  VOTEU.ANY UP0, P0 ;  /* 0x0000000000ff7886 */ /* 0x000fe20000000100 */
[----:B------:R-:W-:Y:S01]  /*0270*/  USEL UR4, UR4, 0x1, !UP0 ;  /* 0x0000000104047887 */ /* 0x000fe2000c000000 */
[----:B0--3--:R-:W-:-:S11]  /*0280*/  IMAD.WIDE R6, R0, 0x4, R6 ;  /* 0x0000000400067825 */ /* 0x009fd600078e0206 */
.L_x_13:
[----:B------:R-:W2:Y:S01]  /*0290*/  LDG.E R11, desc[UR10][R4.64] ;  /* 0x0000000a040b7981 */ /* 0x000ea2000c1e1900 */
[----:B------:R-:W-:-:S04]  /*02a0*/  UISETP.NE.U32.AND UP0, UPT, UR8, URZ, UPT ;  /* 0x000000ff0800728c */ /* 0x000fc8000bf05070 */
[----:B------:R-:W-:Y:S01]  /*02b0*/  UISETP.NE.AND.EX UP0, UPT, UR9, URZ, UPT, UP0 ;  /* 0x000000ff0900728c */ /* 0x000fe2000bf05300 */
[----:B0-2---:R0:W-:Y:S08]  /*02c0*/  STG.E desc[UR10][R6.64], R11 ;  /* 0x0000000b06007986 */ /* 0x0051f0000c10190a */
[----:B------:R-:W-:Y:S05]  /*02d0*/  BRA.U !UP0, `(.L_x_3) ;  /* 0x00000005081c7547 */ /* 0x000fea000b800000 */
[----:B------:R-:W-:Y:S01]  /*02e0*/  UMOV UR5, 0xffffffff ;  /* 0xffffffff00057882 */ /* 0x000fe20000000000 */
[----:B------:R-:W-:Y:S02]  /*02f0*/  ISETP.NE.AND P0, PT, R8, RZ, PT ;  /* 0x000000ff0800720c */ /* 0x000fe40003f05270 */
[----:B------:R-:W-:Y:S11]  /*0300*/  BRA.DIV UR5, `(.L_x_4) ;  /* 0x0000000605147947 */ /* 0x000ff6000b800000 */
[----:B------:R-:W-:Y:S06]  /*0310*/  BAR.SYNC.DEFER_BLOCKING 0x0 ;  /* 0x0000000000007b1d */ /* 0x000fec0000010000 */
.L_x_16:
[----:B------:R-:W-:Y:S04]  /*0320*/  BSSY B0, `(.L_x_5) ;  /* 0x0000017000007945 */ /* 0x000fe80003800000 */
[----:B------:R-:W-:Y:S05]  /*0330*/  @P0 BRA `(.L_x_6) ;  /* 0x0000000000540947 */ /* 0x000fea0003800000 */
[----:B0-----:R-:W0:Y:S01]  /*0340*/  S2R R11, SR_LANEID ;  /* 0x00000000000b7919 */ /* 0x001e220000000000 */
[----:B------:R-:W-:Y:S02]  /*0350*/  VOTEU.ANY UR5, UPT, PT ;  /* 0x0000000000057886 */ /* 0x000fe400038e0100 */
[----:B------:R-:W0:Y:S08]  /*0360*/  FLO.U32 R12, UR5 ;  /* 0x00000005000c7d00 */ /* 0x000e3000080e0000 */
[----:B------:R-:W1:Y:S01]  /*0370*/  POPC R10, UR5 ;  /* 0x00000005000a7d09 */ /* 0x000e620008000000 */
[----:B0-----:R-:W-:Y:S01]  /*0380*/  ISETP.EQ.U32.AND P1, PT, R12, R11, PT ;  /* 0x0000000b0c00720c */ /* 0x001fe20003f22070 */
[----:B-1----:R-:W-:-:S12]  /*0390*/  IMAD R11, R10, UR4, RZ ;  /* 0x000000040a0b7c24 */ /* 0x002fd8000f8e02ff */
[----:B------:R-:W-:Y:S06]  /*03a0*/  @P1 MEMBAR.ALL.GPU ;  /* 0x0000000000001992 */ /* 0x000fec000000a000 */
[----:B------:R-:W-:-:S00]  /*03b0*/  @P1 ERRBAR ;  /* 0x00000000000019ab */ /* 0x000fc00000000000 */
[----:B------:R-:W-:Y:S06]  /*03c0*/  @P1 CGAERRBAR ;  /* 0x00000000000015ab */ /* 0x000fec0000000000 */
[----:B------:R-:W2:Y:S01]  /*03d0*/  @P1 ATOM.E.ADD.STRONG.GPU PT, R11, desc[UR10][R2.64+0x4], R11 ;  /* 0x8000040b020b198a */ /* 0x000ea200081ef10a */
[----:B------:R-:W0:Y:S02]  /*03e0*/  S2R R13, SR_LTMASK ;  /* 0x00000000000d7919 */ /* 0x000e240000003900 */
[----:B0-----:R-:W-:-:S06]  /*03f0*/  LOP3.LUT R13, R13, UR5, RZ, 0xc0, !PT ;  /* 0x000000050d0d7c12 */ /* 0x001fcc000f8ec0ff */
[----:B------:R-:W0:Y:S01]  /*0400*/  POPC R13, R13 ;  /* 0x0000000d000d7309 */ /* 0x000e220000000000 */
[----:B--2---:R-:W0:Y:S02]  /*0410*/  SHFL.IDX PT, R10, R11, R12, 0x1f ;  /* 0x00001f0c0b0a7589 */ /* 0x004e2400000e0000 */
[----:B0-----:R-:W-:-:S07]  /*0420*/  IMAD R10, R13, UR4, R10 ;  /* 0x000000040d0a7c24 */ /* 0x001fce000f8e020a */
.L_x_7:
[----:B------:R-:W2:Y:S04]  /*0430*/  LD.E.STRONG.GPU R11, desc[UR10][R2.64+0x4] ;  /* 0x0000040a020b7980 */ /* 0x000ea8000c10f900 */
[----:B--2---:R-:W-:Y:S01]  /*0440*/  CCTL.IVALL ;  /* 0x00000000ff00798f */ /* 0x004fe20002000000 */
[----:B------:R-:W-:Y:S05]  /*0450*/  YIELD ;  /* 0x0000000000007946 */ /* 0x000fea0003800000 */
[----:B------:R-:W-:-:S04]  /*0460*/  LOP3.LUT R11, R11, R10, RZ, 0x3c, !PT ;  /* 0x0000000a0b0b7212 */ /* 0x000fc800078e3cff */
[----:B------:R-:W-:-:S13]  /*0470*/  ISETP.GT.AND P1, PT, R11, -0x1, PT ;  /* 0xffffffff0b00780c */ /* 0x000fda0003f24270 */
[----:B------:R-:W-:Y:S05]  /*0480*/  @P1 BRA `(.L_x_7) ;  /* 0xfffffffc00e81947 */ /* 0x000fea000383ffff */
.L_x_6:
[----:B------:R-:W-:Y:S05]  /*0490*/  BSYNC B0 ;  /* 0x0000000000007941 */ /* 0x000fea0003800000 */
.L_x_5:
[----:B------:R-:W-:-:S03]  /*04a0*/  UMOV UR5, 0xffffffff ;  /* 0xffffffff00057882 */ /* 0x000fc60000000000 */
[----:B------:R-:W-:Y:S05]  /*04b0*/  BRA.DIV UR5, `(.L_x_8) ;  /* 0x0000000205d47947 */ /* 0x000fea000b800000 */
[----:B0-----:R-:W0:Y:S01]  /*04c0*/  LDC.64 R10, c[0x0][0x388] ;  /* 0x0000e200ff0a7b82 */ /* 0x001e220000000a00 */
[----:B------:R-:W-:-:S05]  /*04d0*/  IADD3 R13, PT, PT, R0, -R9, RZ ;  /* 0x80000009000d7210 */ /* 0x000fca0007ffe0ff */
[----:B0-----:R-:W-:Y:S02]  /*04e0*/  IMAD.WIDE R10, R13, 0x4, R10 ;  /* 0x000000040d0a7825 */ /* 0x001fe400078e020a */
[----:B------:R-:W-:Y:S06]  /*04f0*/  BAR.SYNC.DEFER_BLOCKING 0x0 ;  /* 0x0000000000007b1d */ /* 0x000fec0000010000 */
[----:B------:R-:W2:Y:S04]  /*0500*/  LDG.E R13, desc[UR10][R4.64] ;  /* 0x0000000a040d7981 */ /* 0x000ea8000c1e1900 */
[----:B------:R-:W2:Y:S02]  /*0510*/  LDG.E R10, desc[UR10][R10.64] ;  /* 0x0000000a0a0a7981 */ /* 0x000ea4000c1e1900 */
[----:B--2---:R-:W-:-:S05]  /*0520*/  IMAD.IADD R13, R10, 0x1, R13 ;  /* 0x000000010a0d7824 */ /* 0x004fca00078e020d */
[----:B------:R0:W-:Y:S01]  /*0530*/  STG.E desc[UR10][R4.64], R13 ;  /* 0x0000000d04007986 */ /* 0x0001e2000c10190a */
[----:B------:R-:W-:Y:S06]  /*0540*/  BAR.SYNC.DEFER_BLOCKING 0x0 ;  /* 0x0000000000007b1d */ /* 0x000fec0000010000 */
.L_x_20:
[----:B------:R-:W-:Y:S04]  /*0550*/  BSSY B0, `(.L_x_9) ;  /* 0x0000017000007945 */ /* 0x000fe80003800000 */
[----:B------:R-:W-:Y:S05]  /*0560*/  @P0 BRA `(.L_x_10) ;  /* 0x0000000000540947 */ /* 0x000fea0003800000 */
[----:B------:R-:W1:Y:S01]  /*0570*/  S2R R11, SR_LANEID ;  /* 0x00000000000b7919 */ /* 0x000e620000000000 */
[----:B------:R-:W-:Y:S02]  /*0580*/  VOTEU.ANY UR5, UPT, PT ;  /* 0x0000000000057886 */ /* 0x000fe400038e0100 */
[----:B------:R-:W1:Y:S08]  /*0590*/  FLO.U32 R12, UR5 ;  /* 0x00000005000c7d00 */ /* 0x000e7000080e0000 */
[----:B------:R-:W2:Y:S01]  /*05a0*/  POPC R10, UR5 ;  /* 0x00000005000a7d09 */ /* 0x000ea20008000000 */
[----:B-1----:R-:W-:Y:S01]  /*05b0*/  ISETP.EQ.U32.AND P0, PT, R12, R11, PT ;  /* 0x0000000b0c00720c */ /* 0x002fe20003f02070 */
[----:B--2---:R-:W-:-:S12]  /*05c0*/  IMAD R11, R10, UR4, RZ ;  /* 0x000000040a0b7c24 */ /* 0x004fd8000f8e02ff */
[----:B------:R-:W-:Y:S06]  /*05d0*/  @P0 MEMBAR.ALL.GPU ;  /* 0x0000000000000992 */ /* 0x000fec000000a000 */
[----:B------:R-:W-:-:S00]  /*05e0*/  @P0 ERRBAR ;  /* 0x00000000000009ab */ /* 0x000fc00000000000 */
[----:B------:R-:W-:Y:S06]  /*05f0*/  @P0 CGAERRBAR ;  /* 0x00000000000005ab */ /* 0x000fec0000000000 */
[----:B------:R-:W2:Y:S01]  /*0600*/  @P0 ATOM.E.ADD.STRONG.GPU PT, R11, desc[UR10][R2.64+0x4], R11 ;  /* 0x8000040b020b098a */ /* 0x000ea200081ef10a */
[----:B0-----:R-:W0:Y:S02]  /*0610*/  S2R R13, SR_LTMASK ;  /* 0x00000000000d7919 */ /* 0x001e240000003900 */
[----:B0-----:R-:W-:-:S06]  /*0620*/  LOP3.LUT R13, R13, UR5, RZ, 0xc0, !PT ;  /* 0x000000050d0d7c12 */ /* 0x001fcc000f8ec0ff */
[----:B------:R-:W0:Y:S01]  /*0630*/  POPC R13, R13 ;  /* 0x0000000d000d7309 */ /* 0x000e220000000000 */
[----:B--2---:R-:W0:Y:S02]  /*0640*/  SHFL.IDX PT, R10, R11, R12, 0x1f ;  /* 0x00001f0c0b0a7589 */ /* 0x004e2400000e0000 */
[----:B0-----:R-:W-:-:S07]  /*0650*/  IMAD R10, R13, UR4, R10 ;  /* 0x000000040d0a7c24 */ /* 0x001fce000f8e020a */
.L_x_11:
[----:B------:R-:W2:Y:S04]  /*0660*/  LD.E.STRONG.GPU R11, desc[UR10][R2.64+0x4] ;  /* 0x0000040a020b7980 */ /* 0x000ea8000c10f900 */
[----:B--2---:R-:W-:Y:S01]  /*0670*/  CCTL.IVALL ;  /* 0x00000000ff00798f */ /* 0x004fe20002000000 */
[----:B------:R-:W-:Y:S05]  /*0680*/  YIELD ;  /* 0x0000000000007946 */ /* 0x000fea0003800000 */
[----:B------:R-:W-:-:S04]  /*0690*/  LOP3.LUT R11, R11, R10, RZ, 0x3c, !PT ;  /* 0x0000000a0b0b7212 */ /* 0x000fc800078e3cff */
[----:B------:R-:W-:-:S13]  /*06a0*/  ISETP.GT.AND P0, PT, R11, -0x1, PT ;  /* 0xffffffff0b00780c */ /* 0x000fda0003f04270 */
[----:B------:R-:W-:Y:S05]  /*06b0*/  @P0 BRA `(.L_x_11) ;  /* 0xfffffffc00e80947 */ /* 0x000fea000383ffff */
.L_x_10:
[----:B------:R-:W-:Y:S05]  /*06c0*/  BSYNC B0 ;  /* 0x0000000000007941 */ /* 0x000fea0003800000 */
.L_x_9:
[----:B------:R-:W-:-:S03]  /*06d0*/  UMOV UR5, 0xffffffff ;  /* 0xffffffff00057882 */ /* 0x000fc60000000000 */
[----:B------:R-:W-:Y:S05]  /*06e0*/  BRA.DIV UR5, `(.L_x_12) ;  /* 0x0000000205b07947 */ /* 0x000fea000b800000 */
[----:B------:R-:W-:Y:S06]  /*06f0*/  BAR.SYNC.DEFER_BLOCKING 0x0 ;  /* 0x0000000000007b1d */ /* 0x000fec0000010000 */
.L_x_23:
[----:B------:R-:W1:Y:S01]  /*0700*/  LDCU UR5, c[0x0][0x390] ;  /* 0x00007200ff0577ac */ /* 0x000e620008000800 */
[----:B------:R-:W-:-:S05]  /*0710*/  IMAD.SHL.U32 R9, R9, 0x2, RZ ;  /* 0x0000000209097824 */ /* 0x000fca00078e00ff */
[----:B-1----:R-:W-:-:S13]  /*0720*/  ISETP.GE.AND P0, PT, R9, UR5, PT ;  /* 0x0000000509007c0c */ /* 0x002fda000bf06270 */
[----:B------:R-:W-:Y:S05]  /*0730*/  @!P0 BRA `(.L_x_13) ;  /* 0xfffffff800d48947 */ /* 0x000fea000383ffff */
[----:B------:R-:W-:Y:S05]  /*0740*/  EXIT ;  /* 0x000000000000794d */ /* 0x000fea0003800000 */
.L_x_3:
[----:B------:R-:W-:Y:S05]  /*0750*/  BPT.TRAP 0x1 ;  /* 0x000000040000795c */ /* 0x000fea0000300000 */
.L_x_4:
[----:B------:R-:W-:Y:S01]  /*0760*/  BSSY B0, `(.L_x_14) ;  /* 0x0000009000007945 */ /* 0x000fe20003800000 */
[----:B------:R-:W-:Y:S02]  /*0770*/  CS2R R14, SRZ ;  /* 0x00000000000e7805 */ /* 0x000fe4000001ff00 */
[----:B------:R-:W-:-:S07]  /*0780*/  MOV R12, 0xffffffff ;  /* 0xffffffff000c7802 */ /* 0x000fce0000000f00 */
[----:B0-----:R-:W-:Y:S05]  /*0790*/  WARPSYNC.COLLECTIVE.ALL `(.L_x_15) ;  /* 0x0000000000147948 */ /* 0x001fea0003c00000 */
[----:B------:R-:W-:-:S04]  /*07a0*/  SHF.L.U32 R14, R14, 0x10, RZ ;  /* 0x000000100e0e7819 */ /* 0x000fc800000006ff */
[----:B------:R-:W-:-:S05]  /*07b0*/  LOP3.LUT R14, R14, 0xf, R15, 0xf8, !PT ;  /* 0x0000000f0e0e7812 */ /* 0x000fca00078ef80f */
[----:B------:R1:W-:Y:S02]  /*07c0*/  BAR.SYNC.DEFER_BLOCKING R14, R14 ;  /* 0x0000000e0000731d */ /* 0x0003e40000010000 */
[----:B-1----:R-:W-:-:S04]  /*07d0*/  SHF.R.U32 R14, R14, 0x10, RZ ;  /* 0x000000100e0e7819 */ /* 0x002fc800000016ff */
[----:B0-----:R-:W-:Y:S05]  /*07e0*/  ENDCOLLECTIVE ;  /* 0x000000000000791b */ /* 0x001fea0003800000 */
.L_x_15:
[----:B------:R-:W-:Y:S05]  /*07f0*/  BSYNC B0 ;  /* 0x0000000000007941 */ /* 0x000fea0003800000 */
.L_x_14:
[----:B------:R-:W-:Y:S05]  /*0800*/  BRA `(.L_x_16) ;  /* 0xfffffff800c47947 */ /* 0x000fea000383ffff */
.L_x_8:
[----:B0-----:R-:W0:Y:S01]  /*0810*/  LDC.64 R10, c[0x0][0x388] ;  /* 0x0000e200ff0a7b82 */ /* 0x001e220000000a00 */
[----:B------:R-:W-:Y:S01]  /*0820*/  IMAD.IADD R13, R0, 0x1, -R9 ;  /* 0x00000001000d7824 */ /* 0x000fe200078e0a09 */
[----:B------:R-:W-:Y:S01]  /*0830*/  BSSY B0, `(.L_x_17) ;  /* 0x000000a000007945 */ /* 0x000fe20003800000 */
[----:B------:R-:W-:Y:S01]  /*0840*/  CS2R R14, SRZ ;  /* 0x00000000000e7805 */ /* 0x000fe2000001ff00 */
[----:B------:R-:W-:Y:S02]  /*0850*/  IMAD.MOV.U32 R12, RZ, RZ, -0x1 ;  /* 0xffffffffff0c7424 */ /* 0x000fe400078e00ff */
[----:B0-----:R-:W-:-:S07]  /*0860*/  IMAD.WIDE R10, R13, 0x4, R10 ;  /* 0x000000040d0a7825 */ /* 0x001fce00078e020a */
[----:B------:R-:W-:Y:S05]  /*0870*/  WARPSYNC.COLLECTIVE.ALL `(.L_x_18) ;  /* 0x0000000000147948 */ /* 0x000fea0003c00000 */
[----:B------:R-:W-:-:S04]  /*0880*/  SHF.L.U32 R14, R14, 0x10, RZ ;  /* 0x000000100e0e7819 */ /* 0x000fc800000006ff */
[----:B------:R-:W-:-:S05]  /*0890*/  LOP3.LUT R14, R14, 0xf, R15, 0xf8, !PT ;  /* 0x0000000f0e0e7812 */ /* 0x000fca00078ef80f */
[----:B------:R0:W-:Y:S02]  /*08a0*/  BAR.SYNC.DEFER_BLOCKING R14, R14 ;  /* 0x0000000e0000731d */ /* 0x0001e40000010000 */
[----:B0-----:R-:W-:-:S04]  /*08b0*/  SHF.R.U32 R14, R14, 0x10, RZ ;  /* 0x000000100e0e7819 */ /* 0x001fc800000016ff */
[----:B------:R-:W-:Y:S05]  /*08c0*/  ENDCOLLECTIVE ;  /* 0x000000000000791b */ /* 0x000fea0003800000 */
.L_x_18:
[----:B------:R-:W-:Y:S05]  /*08d0*/  BSYNC B0 ;  /* 0x0000000000007941 */ /* 0x000fea0003800000 */
.L_x_17:
[----:B------:R-:W2:Y:S04]  /*08e0*/  LDG.E R13, desc[UR10][R4.64] ;  /* 0x0000000a040d7981 */ /* 0x000ea8000c1e1900 */
[----:B------:R-:W2:Y:S01]  /*08f0*/  LDG.E R10, desc[UR10][R10.64] ;  /* 0x0000000a0a0a7981 */ /* 0x000ea2000c1e1900 */
[----:B------:R-:W-:Y:S01]  /*0900*/  CS2R R14, SRZ ;  /* 0x00000000000e7805 */ /* 0x000fe2000001ff00 */
[----:B------:R-:W-:Y:S01]  /*0910*/  IMAD.MOV.U32 R12, RZ, RZ, -0x1 ;  /* 0xffffffffff0c7424 */ /* 0x000fe200078e00ff */
[----:B--2---:R-:W-:-:S05]  /*0920*/  IADD3 R13, PT, PT, R10, R13, RZ ;  /* 0x0000000d0a0d7210 */ /* 0x004fca0007ffe0ff */
[----:B------:R0:W-:Y:S02]  /*0930*/  STG.E desc[UR10][R4.64], R13 ;  /* 0x0000000d04007986 */ /* 0x0001e4000c10190a */
[----:B0-----:R-:W-:Y:S05]  /*0940*/  WARPSYNC.COLLECTIVE.ALL `(.L_x_19) ;  /* 0x0000000000147948 */ /* 0x001fea0003c00000 */
[----:B------:R-:W-:-:S04]  /*0950*/  SHF.L.U32 R14, R14, 0x10, RZ ;  /* 0x000000100e0e7819 */ /* 0x000fc800000006ff */
[----:B------:R-:W-:-:S05]  /*0960*/  LOP3.LUT R14, R14, 0xf, R15, 0xf8, !PT ;  /* 0x0000000f0e0e7812 */ /* 0x000fca00078ef80f */
[----:B------:R1:W-:Y:S02]  /*0970*/  BAR.SYNC.DEFER_BLOCKING R14, R14 ;  /* 0x0000000e0000731d */ /* 0x0003e40000010000 */
[----:B-1----:R-:W-:-:S04]  /*0980*/  SHF.R.U32 R14, R14, 0x10, RZ ;  /* 0x000000100e0e7819 */ /* 0x002fc800000016ff */
[----:B0-----:R-:W-:Y:S05]  /*0990*/  ENDCOLLECTIVE ;  /* 0x000000000000791b */ /* 0x001fea0003800000 */
.L_x_19:
[----:B------:R-:W-:Y:S05]  /*09a0*/  BRA `(.L_x_20) ;  /* 0xfffffff800e87947 */ /* 0x000fea000383ffff */
.L_x_12:
        /* <DEDUP_REMOVED lines=9> */
.L_x_22:
[----:B------:R-:W-:Y:S05]  /*0a40*/  BSYNC B0 ;  /* 0x0000000000007941 */ /* 0x000fea0003800000 */
.L_x_21:
[----:B------:R-:W-:Y:S05]  /*0a50*/  BRA `(.L_x_23) ;  /* 0xfffffffc00287947 */ /* 0x000fea000383ffff */
.L_x_24:
        /* <DEDUP_REMOVED lines=10> */
.L_x_28:


//--------------------- .nv.shared.reserved.0     --------------------------
	.section	.nv.shared.reserved.0,"aw",@nobits
	.weak		__nv_reservedSMEM_offset_0_alias
	.size		__nv_reservedSMEM_offset_0_alias, 0, 64
	.other		__nv_reservedSMEM_offset_0_alias,@"STO_CUDA_RESERVED_SHARED STV_DEFAULT"
__nv_reservedSMEM_offset_0_alias:
	.zero		0
	.zero		64


//--------------------- .nv.constant0._Z9write_keyPiiiii --------------------------
	.section	.nv.constant0._Z9write_keyPiiiii,"a",@progbits
	.sectionflags	@""
	.align	4
.nv.constant0._Z9write_keyPiiiii:
	.zero		920


//--------------------- .nv.constant0._Z9count_keyPiS_i --------------------------
	.section	.nv.constant0._Z9count_keyPiS_i,"a",@progbits
	.sectionflags	@""
	.align	4
.nv.constant0._Z9count_keyPiS_i:
	.zero		916


//--------------------- .nv.constant0._Z11init_bucketPii --------------------------
	.section	.nv.constant0._Z11init_bucketPii,"a",@progbits
	.sectionflags	@""
	.align	4
.nv.constant0._Z11init_bucketPii:
	.zero		908


//--------------------- .nv.constant0._Z4scanPiS_i --------------------------
	.section	.nv.constant0._Z4scanPiS_i,"a",@progbits
	.sectionflags	@""
	.align	4
.nv.constant0._Z4scanPiS_i:
	.zero		916


//--------------------- SYMBOLS --------------------------

	.type		.nv.reservedSmem.offset0,@object
	.size		.nv.reservedSmem.offset0,0x4
